	.headerflags	@"EF_CUDA_TEXMODE_UNIFIED EF_CUDA_64BIT_ADDRESS EF_CUDA_SM86 EF_CUDA_VIRTUAL_SM(EF_CUDA_SM86)"
	.elftype	@"ET_EXEC"


//--------------------- .nv.info                  --------------------------
	.section	.nv.info,"",@"SHT_CUDA_INFO"
	.align	4


	//----- nvinfo : EIATTR_REGCOUNT
	.align		4
        /*0000*/ 	.byte	0x04, 0x2f
        /*0002*/ 	.short	(.L_1 - .L_0)
	.align		4
.L_0:
        /*0004*/ 	.word	index@(triton_)
        /*0008*/ 	.word	0x00000023


	//----- nvinfo : EIATTR_MIN_STACK_SIZE
	.align		4
.L_1:
        /*000c*/ 	.byte	0x04, 0x12
        /*000e*/ 	.short	(.L_3 - .L_2)
	.align		4
.L_2:
        /*0010*/ 	.word	index@(triton_)
        /*0014*/ 	.word	0x00000000


	//----- nvinfo : EIATTR_FRAME_SIZE
	.align		4
.L_3:
        /*0018*/ 	.byte	0x04, 0x11
        /*001a*/ 	.short	(.L_5 - .L_4)
	.align		4
.L_4:
        /*001c*/ 	.word	index@(triton_)
        /*0020*/ 	.word	0x00000000


	//----- nvinfo : EIATTR_MIN_STACK_SIZE
	.align		4
.L_5:
        /*0024*/ 	.byte	0x04, 0x12
        /*0026*/ 	.short	(.L_7 - .L_6)
	.align		4
.L_6:
        /*0028*/ 	.word	index@(triton_)
        /*002c*/ 	.word	0x00000000
.L_7:


//--------------------- .nv.info.triton_          --------------------------
	.section	.nv.info.triton_,"",@"SHT_CUDA_INFO"
	.sectionflags	@""
	.align	4


	//----- nvinfo : EIATTR_CUDA_API_VERSION
	.align		4
        /*0000*/ 	.byte	0x04, 0x37
        /*0002*/ 	.short	(.L_9 - .L_8)
.L_8:
        /*0004*/ 	.word	0x0000007c


	//----- nvinfo : EIATTR_SW2861232_WAR
	.align		4
.L_9:
        /*0008*/ 	.byte	0x01, 0x35
	.zero		2


	//----- nvinfo : EIATTR_PARAM_CBANK
	.align		4
        /*000c*/ 	.byte	0x04, 0x0a
        /*000e*/ 	.short	(.L_11 - .L_10)
	.align		4
.L_10:
        /*0010*/ 	.word	index@(.nv.constant0.triton_)
        /*0014*/ 	.short	0x0160
        /*0016*/ 	.short	0x0040


	//----- nvinfo : EIATTR_CBANK_PARAM_SIZE
	.align		4
.L_11:
        /*0018*/ 	.byte	0x03, 0x19
        /*001a*/ 	.short	0x0040


	//----- nvinfo : EIATTR_KPARAM_INFO
	.align		4
        /*001c*/ 	.byte	0x04, 0x17
        /*001e*/ 	.short	(.L_13 - .L_12)
.L_12:
        /*0020*/ 	.word	0x00000000
        /*0024*/ 	.short	0x0007
        /*0026*/ 	.short	0x0038
        /*0028*/ 	.byte	0x00, 0xf4, 0x21, 0x00


	//----- nvinfo : EIATTR_KPARAM_INFO
	.align		4
.L_13:
        /*002c*/ 	.byte	0x04, 0x17
        /*002e*/ 	.short	(.L_15 - .L_14)
.L_14:
        /*0030*/ 	.word	0x00000000
        /*0034*/ 	.short	0x0006
        /*0036*/ 	.short	0x0030
        /*0038*/ 	.byte	0x00, 0xf0, 0x11, 0x00


	//----- nvinfo : EIATTR_KPARAM_INFO
	.align		4
.L_15:
        /*003c*/ 	.byte	0x04, 0x17
        /*003e*/ 	.short	(.L_17 - .L_16)
.L_16:
        /*0040*/ 	.word	0x00000000
        /*0044*/ 	.short	0x0005
        /*0046*/ 	.short	0x0028
        /*0048*/ 	.byte	0x00, 0xf4, 0x21, 0x00


	//----- nvinfo : EIATTR_KPARAM_INFO
	.align		4
.L_17:
        /*004c*/ 	.byte	0x04, 0x17
        /*004e*/ 	.short	(.L_19 - .L_18)
.L_18:
        /*0050*/ 	.word	0x00000000
        /*0054*/ 	.short	0x0004
        /*0056*/ 	.short	0x0020
        /*0058*/ 	.byte	0x00, 0xf4, 0x21, 0x00


	//----- nvinfo : EIATTR_KPARAM_INFO
	.align		4
.L_19:
        /*005c*/ 	.byte	0x04, 0x17
        /*005e*/ 	.short	(.L_21 - .L_20)
.L_20:
        /*0060*/ 	.word	0x00000000
        /*0064*/ 	.short	0x0003
        /*0066*/ 	.short	0x0018
        /*0068*/ 	.byte	0x00, 0xf4, 0x21, 0x00


	//----- nvinfo : EIATTR_KPARAM_INFO
	.align		4
.L_21:
        /*006c*/ 	.byte	0x04, 0x17
        /*006e*/ 	.short	(.L_23 - .L_22)
.L_22:
        /*0070*/ 	.word	0x00000000
        /*0074*/ 	.short	0x0002
        /*0076*/ 	.short	0x0010
        /*0078*/ 	.byte	0x00, 0xf4, 0x21, 0x00


	//----- nvinfo : EIATTR_KPARAM_INFO
	.align		4
.L_23:
        /*007c*/ 	.byte	0x04, 0x17
        /*007e*/ 	.short	(.L_25 - .L_24)
.L_24:
        /*0080*/ 	.word	0x00000000
        /*0084*/ 	.short	0x0001
        /*0086*/ 	.short	0x0008
        /*0088*/ 	.byte	0x00, 0xf4, 0x21, 0x00


	//----- nvinfo : EIATTR_KPARAM_INFO
	.align		4
.L_25:
        /*008c*/ 	.byte	0x04, 0x17
        /*008e*/ 	.short	(.L_27 - .L_26)
.L_26:
        /*0090*/ 	.word	0x00000000
        /*0094*/ 	.short	0x0000
        /*0096*/ 	.short	0x0000
        /*0098*/ 	.byte	0x00, 0xf4, 0x21, 0x00


	//----- nvinfo : EIATTR_MAXREG_COUNT
	.align		4
.L_27:
        /*009c*/ 	.byte	0x03, 0x1b
        /*009e*/ 	.short	0x00ff


	//----- nvinfo : EIATTR_COOP_GROUP_MASK_REGIDS
	.align		4
        /*00a0*/ 	.byte	0x04, 0x29
        /*00a2*/ 	.short	(.L_29 - .L_28)


	//   ....[0]....
.L_28:
        /*00a4*/ 	.word	0xffffffff


	//   ....[1]....
        /*00a8*/ 	.word	0xffffffff


	//   ....[2]....
        /*00ac*/ 	.word	0xffffffff


	//   ....[3]....
        /*00b0*/ 	.word	0xffffffff


	//   ....[4]....
        /*00b4*/ 	.word	0xffffffff


	//   ....[5]....
        /*00b8*/ 	.word	0xffffffff


	//   ....[6]....
        /*00bc*/ 	.word	0xffffffff


	//   ....[7]....
        /*00c0*/ 	.word	0xffffffff


	//----- nvinfo : EIATTR_COOP_GROUP_INSTR_OFFSETS
	.align		4
.L_29:
        /*00c4*/ 	.byte	0x04, 0x28
        /*00c6*/ 	.short	(.L_31 - .L_30)


	//   ....[0]....
.L_30:
        /*00c8*/ 	.word	0x00000790


	//   ....[1]....
        /*00cc*/ 	.word	0x000007a0


	//   ....[2]....
        /*00d0*/ 	.word	0x000007b0


	//   ....[3]....
        /*00d4*/ 	.word	0x000007c0


	//   ....[4]....
        /*00d8*/ 	.word	0x000007d0


	//   ....[5]....
        /*00dc*/ 	.word	0x000007e0


	//   ....[6]....
        /*00e0*/ 	.word	0x000007f0


	//   ....[7]....
        /*00e4*/ 	.word	0x00000800


	//----- nvinfo : EIATTR_EXIT_INSTR_OFFSETS
	.align		4
.L_31:
        /*00e8*/ 	.byte	0x04, 0x1c
        /*00ea*/ 	.short	(.L_33 - .L_32)


	//   ....[0]....
.L_32:
        /*00ec*/ 	.word	0x00000900


	//----- nvinfo : EIATTR_REQNTID
	.align		4
.L_33:
        /*00f0*/ 	.byte	0x04, 0x10
        /*00f2*/ 	.short	(.L_35 - .L_34)
.L_34:
        /*00f4*/ 	.word	0x00000020
        /*00f8*/ 	.word	0x00000001
        /*00fc*/ 	.word	0x00000001
.L_35:


//--------------------- .nv.callgraph             --------------------------
	.section	.nv.callgraph,"",@"SHT_CUDA_CALLGRAPH"
	.align	4
	.sectionentsize	8
	.align		4
        /*0000*/ 	.word	0x00000000
	.align		4
        /*0004*/ 	.word	0xffffffff
	.align		4
        /*0008*/ 	.word	0x00000000
	.align		4
        /*000c*/ 	.word	0xfffffffe
	.align		4
        /*0010*/ 	.word	0x00000000
	.align		4
        /*0014*/ 	.word	0xfffffffd
	.align		4
        /*0018*/ 	.word	0x00000000
	.align		4
        /*001c*/ 	.word	0xfffffffc


//--------------------- .nv.rel.action            --------------------------
	.section	.nv.rel.action,"",@"SHT_CUDA_RELOCINFO"
	.align	8
	.sectionentsize	8
        /*0000*/ 	.byte	0x73, 0x00, 0x00, 0x00, 0x00, 0x00, 0x00, 0x00, 0x00, 0x00, 0x00, 0x11, 0x25, 0x00, 0x05, 0x36


//--------------------- .nv.constant0.triton_     --------------------------
	.section	.nv.constant0.triton_,"a",@progbits
	.sectionflags	@""
	.align	4
.nv.constant0.triton_:
	.zero		416


//--------------------- .text.triton_             --------------------------
	.section	.text.triton_,"ax",@progbits
	.sectioninfo	@"SHI_REGISTERS=35"
	.align	128
        .global         triton_
        .type           triton_,@function
        .size           triton_,(.L_x_1 - triton_)
        .other          triton_,@"STO_CUDA_ENTRY STV_DEFAULT"
triton_:
.text.triton_:
[----:B------:R-:W-:Y:S02]  /*0000*/  IMAD.MOV.U32 R1, RZ, RZ, c[0x0][0x28] ;  /* 0x00000a00ff017624 */ /* 0x000fe400078e00ff */
[----:B------:R-:W0:Y:S01]  /*0010*/  S2R R3, SR_TID.X ;  /* 0x0000000000037919 */ /* 0x000e220000002100 */
[----:B------:R-:W-:Y:S01]  /*0020*/  IMAD.MOV.U32 R9, RZ, RZ, 0x2 ;  /* 0x00000002ff097424 */ /* 0x000fe200078e00ff */
[----:B------:R-:W-:Y:S02]  /*0030*/  ULDC.64 UR4, c[0x0][0x118] ;  /* 0x0000460000047ab9 */ /* 0x000fe40000000a00 */
[----:B------:R-:W1:Y:S01]  /*0040*/  S2R R0, SR_CTAID.X ;  /* 0x0000000000007919 */ /* 0x000e620000002500 */
[----:B0-----:R-:W-:-:S05]  /*0050*/  IMAD.SHL.U32 R2, R3, 0x8, RZ ;  /* 0x0000000803027824 */ /* 0x001fca00078e00ff */
[----:B------:R-:W-:-:S04]  /*0060*/  LOP3.LUT R5, R2, 0xf8, RZ, 0xc0, !PT ;  /* 0x000000f802057812 */ /* 0x000fc800078ec0ff */
[----:B-1----:R-:W-:-:S05]  /*0070*/  PRMT R21, R5, 0x6540, R0 ;  /* 0x0000654005157816 */ /* 0x002fca0000000000 */
[----:B------:R-:W-:-:S05]  /*0080*/  IMAD.HI R2, R21, 0x2aaaaaab, RZ ;  /* 0x2aaaaaab15027827 */ /* 0x000fca00078e02ff */
[----:B------:R-:W-:-:S04]  /*0090*/  SHF.R.U32.HI R5, RZ, 0x1f, R2 ;  /* 0x0000001fff057819 */ /* 0x000fc80000011602 */
[----:B------:R-:W-:-:S05]  /*00a0*/  LEA.HI.SX32 R6, R2, R5, 0x15 ;  /* 0x0000000502067211 */ /* 0x000fca00078faaff */
[----:B------:R-:W-:-:S05]  /*00b0*/  IMAD.WIDE R4, R6, R9, c[0x0][0x168] ;  /* 0x00005a0006047625 */ /* 0x000fca00078e0209 */
[----:B------:R0:W2:Y:S01]  /*00c0*/  LDG.E.EL.U16 R24, [R4.64] ;  /* 0x0000000404187981 */ /* 0x0000a2000c2e1500 */
[----:B------:R-:W-:-:S06]  /*00d0*/  IMAD.WIDE R22, R6, R9, c[0x0][0x170] ;  /* 0x00005c0006167625 */ /* 0x000fcc00078e0209 */
[----:B------:R1:W3:Y:S01]  /*00e0*/  LDG.E.EL.U16 R22, [R22.64] ;  /* 0x0000000416167981 */ /* 0x0002e2000c2e1500 */
[----:B------:R-:W-:Y:S02]  /*00f0*/  IMAD R6, R6, -0x3000, R21 ;  /* 0xffffd00006067824 */ /* 0x000fe400078e0215 */
[----:B------:R-:W-:Y:S02]  /*0100*/  IMAD.MOV.U32 R2, RZ, RZ, 0x4 ;  /* 0x00000004ff027424 */ /* 0x000fe400078e00ff */
[----:B------:R-:W-:-:S04]  /*0110*/  IMAD.WIDE R12, R6, R9, c[0x0][0x178] ;  /* 0x00005e00060c7625 */ /* 0x000fc800078e0209 */
[----:B------:R-:W-:Y:S02]  /*0120*/  IMAD.WIDE R8, R6, R9, c[0x0][0x180] ;  /* 0x0000600006087625 */ /* 0x000fe400078e0209 */
[----:B------:R-:W4:Y:S02]  /*0130*/  LDG.E.EL.128 R12, [R12.64] ;  /* 0x000000040c0c7981 */ /* 0x000f24000c2e1d00 */
[----:B------:R-:W-:Y:S02]  /*0140*/  IMAD.WIDE R20, R21, R2, c[0x0][0x160] ;  /* 0x0000580015147625 */ /* 0x000fe400078e0202 */
[----:B------:R-:W5:Y:S04]  /*0150*/  LDG.E.EL.128 R8, [R8.64] ;  /* 0x0000000408087981 */ /* 0x000f68000c2e1d00 */
[----:B------:R1:W4:Y:S04]  /*0160*/  LDG.E.128 R16, [R20.64] ;  /* 0x0000000414107981 */ /* 0x000328000c1e1d00 */
[----:B0-----:R1:W4:Y:S02]  /*0170*/  LDG.E.128 R4, [R20.64+0x10] ;  /* 0x0000100414047981 */ /* 0x001324000c1e1d00 */
[----:B-1----:R-:W-:-:S02]  /*0180*/  LOP3.LUT R20, R3, 0x10, RZ, 0xc0, !PT ;  /* 0x0000001003147812 */ /* 0x002fc400078ec0ff */
[----:B------:R-:W-:Y:S01]  /*0190*/  LOP3.LUT R32, R3, 0x1, RZ, 0xc0, !PT ;  /* 0x0000000103207812 */ /* 0x000fe200078ec0ff */
[C---:B--2---:R-:W-:Y:S02]  /*01a0*/  IMAD.U32 R25, R24.reuse, 0x10000, RZ ;  /* 0x0001000018197824 */ /* 0x044fe400078e00ff */
[----:B------:R-:W-:-:S03]  /*01b0*/  IMAD.U32 R23, R24, 0x10000, RZ ;  /* 0x0001000018177824 */ /* 0x000fc600078e00ff */
[----:B------:R-:W-:Y:S02]  /*01c0*/  FSETP.GE.AND P1, PT, R25, RZ, PT ;  /* 0x000000ff1900720b */ /* 0x000fe40003f26000 */
[----:B------:R-:W-:Y:S02]  /*01d0*/  FSETP.GE.AND P0, PT, R23, RZ, PT ;  /* 0x000000ff1700720b */ /* 0x000fe40003f06000 */
[C---:B------:R-:W-:Y:S02]  /*01e0*/  SEL R23, R24.reuse, RZ, !P1 ;  /* 0x000000ff18177207 */ /* 0x040fe40004800000 */
[----:B------:R-:W-:Y:S01]  /*01f0*/  SEL R24, R24, RZ, !P0 ;  /* 0x000000ff18187207 */ /* 0x000fe20004000000 */
[C---:B---3--:R-:W-:Y:S02]  /*0200*/  IMAD.U32 R25, R22.reuse, 0x10000, RZ ;  /* 0x0001000016197824 */ /* 0x048fe400078e00ff */
[----:B------:R-:W-:Y:S02]  /*0210*/  IMAD.U32 R26, R22, 0x10000, RZ ;  /* 0x00010000161a7824 */ /* 0x000fe400078e00ff */
[----:B------:R-:W-:Y:S01]  /*0220*/  IMAD.U32 R24, R24, 0x10000, RZ ;  /* 0x0001000018187824 */ /* 0x000fe200078e00ff */
[----:B------:R-:W-:Y:S01]  /*0230*/  FSETP.GTU.AND P0, PT, R25, RZ, PT ;  /* 0x000000ff1900720b */ /* 0x000fe20003f0c000 */
[----:B------:R-:W-:Y:S01]  /*0240*/  IMAD.U32 R23, R23, 0x10000, RZ ;  /* 0x0001000017177824 */ /* 0x000fe200078e00ff */
[----:B------:R-:W-:Y:S01]  /*0250*/  FSETP.GTU.AND P2, PT, R26, RZ, PT ;  /* 0x000000ff1a00720b */ /* 0x000fe20003f4c000 */
[----:B------:R-:W-:Y:S01]  /*0260*/  FADD R24, RZ, -R24 ;  /* 0x80000018ff187221 */ /* 0x000fe20000000000 */
[C---:B------:R-:W-:Y:S01]  /*0270*/  SEL R21, R22.reuse, RZ, P0 ;  /* 0x000000ff16157207 */ /* 0x040fe20000000000 */
[----:B------:R-:W-:Y:S01]  /*0280*/  FADD R23, RZ, -R23 ;  /* 0x80000017ff177221 */ /* 0x000fe20000000000 */
[----:B------:R-:W-:-:S02]  /*0290*/  SEL R22, R22, RZ, P2 ;  /* 0x000000ff16167207 */ /* 0x000fc40001000000 */
[----:B------:R-:W-:Y:S02]  /*02a0*/  FSETP.NAN.AND P1, PT, R24, R24, PT ;  /* 0x000000181800720b */ /* 0x000fe40003f28000 */
[----:B------:R-:W-:Y:S02]  /*02b0*/  FSETP.NAN.AND P0, PT, R23, R23, PT ;  /* 0x000000171700720b */ /* 0x000fe40003f08000 */
[----:B------:R-:W-:Y:S01]  /*02c0*/  SHF.R.U32.HI R26, RZ, 0x1, R20 ;  /* 0x00000001ff1a7819 */ /* 0x000fe20000011614 */
[----:B------:R-:W-:Y:S02]  /*02d0*/  IMAD.U32 R20, R21, 0x10000, RZ ;  /* 0x0001000015147824 */ /* 0x000fe400078e00ff */
[----:B------:R-:W-:-:S03]  /*02e0*/  IMAD.U32 R21, R22, 0x10000, RZ ;  /* 0x0001000016157824 */ /* 0x000fc600078e00ff */
[----:B------:R-:W-:Y:S02]  /*02f0*/  FSETP.GT.AND P3, PT, R23, R20, PT ;  /* 0x000000141700720b */ /* 0x000fe40003f64000 */
[----:B------:R-:W-:-:S04]  /*0300*/  FSETP.GT.AND P2, PT, R24, R21, PT ;  /* 0x000000151800720b */ /* 0x000fc80003f44000 */
[----:B------:R-:W-:Y:S02]  /*0310*/  @!P1 FSEL R24, R24, R21, P2 ;  /* 0x0000001518189208 */ /* 0x000fe40001000000 */
[----:B------:R-:W-:-:S03]  /*0320*/  @!P0 FSEL R23, R23, R20, P3 ;  /* 0x0000001417178208 */ /* 0x000fc60001800000 */
[----:B------:R-:W-:Y:S02]  /*0330*/  FMUL R29, R24, 0.0078740157186985015869 ;  /* 0x3c010204181d7820 */ /* 0x000fe40000400000 */
[----:B------:R-:W-:Y:S01]  /*0340*/  FMUL R30, R23, 0.0078740157186985015869 ;  /* 0x3c010204171e7820 */ /* 0x000fe20000400000 */
[----:B------:R-:W-:Y:S02]  /*0350*/  SHF.R.U32.HI R25, RZ, 0x1, R3 ;  /* 0x00000001ff197819 */ /* 0x000fe40000011603 */
[----:B------:R-:W-:Y:S02]  /*0360*/  FSETP.GT.AND P1, PT, R29, 9.9999997473787516356e-06, PT ;  /* 0x3727c5ac1d00780b */ /* 0x000fe40003f24000 */
[----:B------:R-:W-:Y:S01]  /*0370*/  FSETP.GT.AND P0, PT, R30, 9.9999997473787516356e-06, PT ;  /* 0x3727c5ac1e00780b */ /* 0x000fe20003f04000 */
[----:B------:R-:W-:Y:S01]  /*0380*/  IMAD.SHL.U32 R22, R32, 0x10, RZ ;  /* 0x0000001020167824 */ /* 0x000fe200078e00ff */
[----:B------:R-:W-:Y:S02]  /*0390*/  SGXT.U32 R25, R25, 0x3 ;  /* 0x000000031919781a */ /* 0x000fe40000000000 */
[----:B------:R-:W-:-:S02]  /*03a0*/  FSETP.NAN.AND P2, PT, R29, R29, PT ;  /* 0x0000001d1d00720b */ /* 0x000fc40003f48000 */
[----:B------:R-:W-:Y:S01]  /*03b0*/  LOP3.LUT R31, R26, R22, R25, 0xfe, !PT ;  /* 0x000000161a1f7212 */ /* 0x000fe200078efe19 */
[C---:B-----5:R-:W-:Y:S01]  /*03c0*/  IMAD.U32 R22, R8.reuse, 0x10000, RZ ;  /* 0x0001000008167824 */ /* 0x060fe200078e00ff */
[----:B------:R-:W-:Y:S02]  /*03d0*/  PRMT R20, R8, 0x7632, R20 ;  /* 0x0000763208147816 */ /* 0x000fe40000000014 */
[----:B------:R-:W-:Y:S02]  /*03e0*/  FSETP.NAN.AND P3, PT, R30, R30, PT ;  /* 0x0000001e1e00720b */ /* 0x000fe40003f68000 */
[----:B----4-:R-:W-:Y:S02]  /*03f0*/  I2FP.F32.S32 R25, R16 ;  /* 0x0000001000197245 */ /* 0x010fe40000201400 */
[----:B------:R-:W-:Y:S01]  /*0400*/  I2FP.F32.S32 R26, R17 ;  /* 0x00000011001a7245 */ /* 0x000fe20000201400 */
[C---:B------:R-:W-:Y:S01]  /*0410*/  IMAD.U32 R17, R12.reuse, 0x10000, RZ ;  /* 0x000100000c117824 */ /* 0x040fe200078e00ff */
[C---:B------:R-:W-:Y:S01]  /*0420*/  PRMT R8, R9.reuse, 0x7632, R8 ;  /* 0x0000763209087816 */ /* 0x040fe20000000008 */
[----:B------:R-:W-:Y:S01]  /*0430*/  IMAD.U32 R23, R9, 0x10000, RZ ;  /* 0x0001000009177824 */ /* 0x000fe200078e00ff */
[----:B------:R-:W-:Y:S01]  /*0440*/  I2FP.F32.S32 R27, R18 ;  /* 0x00000012001b7245 */ /* 0x000fe20000201400 */
[----:B------:R-:W-:Y:S01]  /*0450*/  IMAD.U32 R18, R13, 0x10000, RZ ;  /* 0x000100000d127824 */ /* 0x000fe200078e00ff */
[----:B------:R-:W-:-:S02]  /*0460*/  PRMT R16, R12, 0x7632, R16 ;  /* 0x000076320c107816 */ /* 0x000fc40000000010 */
[----:B------:R-:W-:Y:S02]  /*0470*/  @!P1 FSEL R29, R29, 9.9999997473787516356e-06, P2 ;  /* 0x3727c5ac1d1d9808 */ /* 0x000fe40001000000 */
[----:B------:R-:W-:Y:S01]  /*0480*/  I2FP.F32.S32 R4, R4 ;  /* 0x0000000400047245 */ /* 0x000fe20000201400 */
[----:B------:R-:W-:Y:S01]  /*0490*/  IMAD.U32 R24, R10, 0x10000, RZ ;  /* 0x000100000a187824 */ /* 0x000fe200078e00ff */
[----:B------:R-:W-:Y:S01]  /*04a0*/  I2FP.F32.S32 R28, R19 ;  /* 0x00000013001c7245 */ /* 0x000fe20000201400 */
[----:B------:R-:W-:Y:S01]  /*04b0*/  IMAD.U32 R19, R14, 0x10000, RZ ;  /* 0x000100000e137824 */ /* 0x000fe200078e00ff */
[----:B------:R-:W-:Y:S01]  /*04c0*/  PRMT R12, R13, 0x7632, R12 ;  /* 0x000076320d0c7816 */ /* 0x000fe2000000000c */
[----:B------:R-:W-:Y:S01]  /*04d0*/  IMAD.U32 R21, R20, 0x10000, RZ ;  /* 0x0001000014157824 */ /* 0x000fe200078e00ff */
[----:B------:R-:W-:Y:S01]  /*04e0*/  I2FP.F32.S32 R6, R6 ;  /* 0x0000000600067245 */ /* 0x000fe20000201400 */
[----:B------:R-:W-:Y:S01]  /*04f0*/  IMAD.U32 R20, R11, 0x10000, RZ ;  /* 0x000100000b147824 */ /* 0x000fe200078e00ff */
[----:B------:R-:W-:-:S02]  /*0500*/  PRMT R13, R14, 0x7632, R13 ;  /* 0x000076320e0d7816 */ /* 0x000fc4000000000d */
[----:B------:R-:W-:Y:S02]  /*0510*/  PRMT R9, R10, 0x7632, R9 ;  /* 0x000076320a097816 */ /* 0x000fe40000000009 */
[----:B------:R-:W-:Y:S02]  /*0520*/  @!P0 FSEL R30, R30, 9.9999997473787516356e-06, P3 ;  /* 0x3727c5ac1e1e8808 */ /* 0x000fe40001800000 */
[----:B------:R-:W-:Y:S02]  /*0530*/  I2FP.F32.S32 R5, R5 ;  /* 0x0000000500057245 */ /* 0x000fe40000201400 */
[----:B------:R-:W-:Y:S02]  /*0540*/  PRMT R14, R15, 0x7632, R14 ;  /* 0x000076320f0e7816 */ /* 0x000fe4000000000e */
[----:B------:R-:W-:Y:S01]  /*0550*/  PRMT R10, R11, 0x7632, R10 ;  /* 0x000076320b0a7816 */ /* 0x000fe2000000000a */
[----:B------:R-:W-:Y:S01]  /*0560*/  IMAD.U32 R11, R8, 0x10000, RZ ;  /* 0x00010000080b7824 */ /* 0x000fe200078e00ff */
[----:B------:R-:W-:Y:S01]  /*0570*/  I2FP.F32.S32 R7, R7 ;  /* 0x0000000700077245 */ /* 0x000fe20000201400 */
[-C--:B------:R-:W-:Y:S01]  /*0580*/  FMUL R25, R25, R29.reuse ;  /* 0x0000001d19197220 */ /* 0x080fe20000400000 */
[-C--:B------:R-:W-:Y:S01]  /*0590*/  FMUL R27, R27, R29.reuse ;  /* 0x0000001d1b1b7220 */ /* 0x080fe20000400000 */
[-C--:B------:R-:W-:Y:S01]  /*05a0*/  FMUL R8, R4, R29.reuse ;  /* 0x0000001d04087220 */ /* 0x080fe20000400000 */
[----:B------:R-:W-:Y:S01]  /*05b0*/  FMUL R29, R6, R29 ;  /* 0x0000001d061d7220 */ /* 0x000fe20000400000 */
[----:B------:R-:W-:Y:S01]  /*05c0*/  IMAD.U32 R16, R16, 0x10000, RZ ;  /* 0x0001000010107824 */ /* 0x000fe200078e00ff */
[-C--:B------:R-:W-:Y:S01]  /*05d0*/  FMUL R26, R26, R30.reuse ;  /* 0x0000001e1a1a7220 */ /* 0x080fe20000400000 */
[-C--:B------:R-:W-:Y:S01]  /*05e0*/  FMUL R6, R5, R30.reuse ;  /* 0x0000001e05067220 */ /* 0x080fe20000400000 */
[----:B------:R-:W-:Y:S01]  /*05f0*/  IMAD.U32 R13, R13, 0x10000, RZ ;  /* 0x000100000d0d7824 */ /* 0x000fe200078e00ff */
[-C--:B------:R-:W-:Y:S01]  /*0600*/  FMUL R28, R28, R30.reuse ;  /* 0x0000001e1c1c7220 */ /* 0x080fe20000400000 */
[----:B------:R-:W-:Y:S01]  /*0610*/  IMAD.U32 R4, R9, 0x10000, RZ ;  /* 0x0001000009047824 */ /* 0x000fe200078e00ff */
[----:B------:R-:W-:Y:S01]  /*0620*/  FMUL R7, R7, R30 ;  /* 0x0000001e07077220 */ /* 0x000fe20000400000 */
[----:B------:R-:W-:Y:S01]  /*0630*/  IMAD.U32 R15, R15, 0x10000, RZ ;  /* 0x000100000f0f7824 */ /* 0x000fe200078e00ff */
[----:B------:R-:W-:Y:S01]  /*0640*/  FFMA R17, R17, R25, R22 ;  /* 0x0000001911117223 */ /* 0x000fe20000000016 */
[----:B------:R-:W-:Y:S01]  /*0650*/  IMAD.U32 R12, R12, 0x10000, RZ ;  /* 0x000100000c0c7824 */ /* 0x000fe200078e00ff */
[----:B------:R-:W-:Y:S01]  /*0660*/  FFMA R8, R19, R8, R24 ;  /* 0x0000000813087223 */ /* 0x000fe20000000018 */
[----:B------:R-:W-:-:S02]  /*0670*/  IMAD.U32 R14, R14, 0x10000, RZ ;  /* 0x000100000e0e7824 */ /* 0x000fc400078e00ff */
[----:B------:R-:W-:Y:S01]  /*0680*/  IMAD.U32 R5, R10, 0x10000, RZ ;  /* 0x000100000a057824 */ /* 0x000fe200078e00ff */
[----:B------:R-:W-:Y:S01]  /*0690*/  LOP3.LUT P0, RZ, R3, 0x10, RZ, 0xc0, !PT ;  /* 0x0000001003ff7812 */ /* 0x000fe2000780c0ff */
[----:B------:R-:W-:Y:S01]  /*06a0*/  FFMA R16, R16, R26, R21 ;  /* 0x0000001a10107223 */ /* 0x000fe20000000015 */
[----:B------:R-:W-:Y:S01]  /*06b0*/  FFMA R13, R13, R6, R4 ;  /* 0x000000060d0d7223 */ /* 0x000fe20000000004 */
[----:B------:R-:W-:Y:S01]  /*06c0*/  FFMA R18, R18, R27, R23 ;  /* 0x0000001b12127223 */ /* 0x000fe20000000017 */
[----:B------:R-:W-:Y:S01]  /*06d0*/  FFMA R11, R12, R28, R11 ;  /* 0x0000001c0c0b7223 */ /* 0x000fe2000000000b */
[----:B------:R-:W-:Y:S01]  /*06e0*/  FFMA R15, R15, R29, R20 ;  /* 0x0000001d0f0f7223 */ /* 0x000fe20000000014 */
[----:B------:R-:W-:Y:S01]  /*06f0*/  FFMA R14, R14, R7, R5 ;  /* 0x000000070e0e7223 */ /* 0x000fe20000000005 */
[----:B------:R-:W-:Y:S02]  /*0700*/  FSEL R4, R17, R8, !P0 ;  /* 0x0000000811047208 */ /* 0x000fe40004000000 */
[----:B------:R-:W-:-:S02]  /*0710*/  FSEL R17, R8, R17, !P0 ;  /* 0x0000001108117208 */ /* 0x000fc40004000000 */
[----:B------:R-:W-:Y:S02]  /*0720*/  FSEL R6, R16, R13, !P0 ;  /* 0x0000000d10067208 */ /* 0x000fe40004000000 */
[----:B------:R-:W-:Y:S02]  /*0730*/  LOP3.LUT R12, R31, 0x10, RZ, 0x3c, !PT ;  /* 0x000000101f0c7812 */ /* 0x000fe400078e3cff */
[----:B------:R-:W-:Y:S02]  /*0740*/  FSEL R13, R13, R16, !P0 ;  /* 0x000000100d0d7208 */ /* 0x000fe40004000000 */
[----:B------:R-:W-:Y:S02]  /*0750*/  FSEL R8, R18, R15, !P0 ;  /* 0x0000000f12087208 */ /* 0x000fe40004000000 */
[----:B------:R-:W-:Y:S02]  /*0760*/  FSEL R10, R11, R14, !P0 ;  /* 0x0000000e0b0a7208 */ /* 0x000fe40004000000 */
[----:B------:R-:W-:-:S02]  /*0770*/  FSEL R15, R15, R18, !P0 ;  /* 0x000000120f0f7208 */ /* 0x000fc40004000000 */
[----:B------:R-:W-:Y:S01]  /*0780*/  FSEL R11, R14, R11, !P0 ;  /* 0x0000000b0e0b7208 */ /* 0x000fe20004000000 */
[----:B------:R-:W-:Y:S04]  /*0790*/  SHFL.IDX PT, R4, R4, R31, 0x1f ;  /* 0x00001f1f04047589 */ /* 0x000fe800000e0000 */
[----:B------:R-:W0:Y:S04]  /*07a0*/  SHFL.IDX PT, R17, R17, R12, 0x1f ;  /* 0x00001f0c11117589 */ /* 0x000e2800000e0000 */
[----:B------:R-:W-:Y:S04]  /*07b0*/  SHFL.IDX PT, R6, R6, R31, 0x1f ;  /* 0x00001f1f06067589 */ /* 0x000fe800000e0000 */
[----:B------:R-:W1:Y:S04]  /*07c0*/  SHFL.IDX PT, R13, R13, R12, 0x1f ;  /* 0x00001f0c0d0d7589 */ /* 0x000e6800000e0000 */
[----:B------:R-:W-:Y:S04]  /*07d0*/  SHFL.IDX PT, R8, R8, R31, 0x1f ;  /* 0x00001f1f08087589 */ /* 0x000fe800000e0000 */
[----:B------:R-:W2:Y:S04]  /*07e0*/  SHFL.IDX PT, R15, R15, R12, 0x1f ;  /* 0x00001f0c0f0f7589 */ /* 0x000ea800000e0000 */
[----:B------:R-:W-:Y:S04]  /*07f0*/  SHFL.IDX PT, R10, R10, R31, 0x1f ;  /* 0x00001f1f0a0a7589 */ /* 0x000fe800000e0000 */
[----:B------:R-:W3:Y:S01]  /*0800*/  SHFL.IDX PT, R11, R11, R12, 0x1f ;  /* 0x00001f0c0b0b7589 */ /* 0x000ee200000e0000 */
[----:B------:R-:W-:Y:S01]  /*0810*/  IMAD.SHL.U32 R3, R3, 0x4, RZ ;  /* 0x0000000403037824 */ /* 0x000fe200078e00ff */
[----:B------:R-:W-:-:S04]  /*0820*/  ISETP.NE.AND P0, PT, R32, RZ, PT ;  /* 0x000000ff2000720c */ /* 0x000fc80003f05270 */
[----:B------:R-:W-:Y:S02]  /*0830*/  LOP3.LUT R3, R3, 0x7c, RZ, 0xc0, !PT ;  /* 0x0000007c03037812 */ /* 0x000fe400078ec0ff */
[----:B0-----:R-:W-:Y:S02]  /*0840*/  SEL R16, R17, R4, !P0 ;  /* 0x0000000411107207 */ /* 0x001fe40004000000 */
[----:B------:R-:W-:Y:S02]  /*0850*/  PRMT R3, R3, 0x6540, R0 ;  /* 0x0000654003037816 */ /* 0x000fe40000000000 */
[----:B------:R-:W-:Y:S02]  /*0860*/  SEL R4, R4, R17, !P0 ;  /* 0x0000001104047207 */ /* 0x000fe40004000000 */
[----:B-1----:R-:W-:Y:S01]  /*0870*/  SEL R17, R13, R6, !P0 ;  /* 0x000000060d117207 */ /* 0x002fe20004000000 */
[----:B------:R-:W-:Y:S01]  /*0880*/  IMAD.WIDE R2, R3, R2, c[0x0][0x188] ;  /* 0x0000620003027625 */ /* 0x000fe200078e0202 */
[----:B------:R-:W-:-:S02]  /*0890*/  SEL R5, R6, R13, !P0 ;  /* 0x0000000d06057207 */ /* 0x000fc40004000000 */
[----:B--2---:R-:W-:Y:S02]  /*08a0*/  SEL R18, R15, R8, !P0 ;  /* 0x000000080f127207 */ /* 0x004fe40004000000 */
[----:B------:R-:W-:Y:S02]  /*08b0*/  SEL R6, R8, R15, !P0 ;  /* 0x0000000f08067207 */ /* 0x000fe40004000000 */
[----:B---3--:R-:W-:Y:S02]  /*08c0*/  SEL R7, R10, R11, !P0 ;  /* 0x0000000b0a077207 */ /* 0x008fe40004000000 */
[----:B------:R-:W-:-:S03]  /*08d0*/  SEL R19, R11, R10, !P0 ;  /* 0x0000000a0b137207 */ /* 0x000fc60004000000 */
[----:B------:R-:W-:Y:S04]  /*08e0*/  STG.E.128 [R2.64], R4 ;  /* 0x0000000402007986 */ /* 0x000fe8000c101d04 */
[----:B------:R-:W-:Y:S01]  /*08f0*/  STG.E.128 [R2.64+0x200], R16 ;  /* 0x0002001002007986 */ /* 0x000fe2000c101d04 */
[----:B------:R-:W-:Y:S05]  /*0900*/  EXIT ;  /* 0x000000000000794d */ /* 0x000fea0003800000 */
.L_x_0:
[----:B------:R-:W-:-:S00]  /*0910*/  BRA `(.L_x_0) ;  /* 0xfffffff000007947 */ /* 0x000fc0000383ffff */
[----:B------:R-:W-:-:S00]  /*0920*/  NOP ;  /* 0x0000000000007918 */ /* 0x000fc00000000000 */
        /* <DEDUP_REMOVED lines=13> */
.L_x_1:
